	.headerflags	@"EF_CUDA_TEXMODE_UNIFIED EF_CUDA_64BIT_ADDRESS EF_CUDA_ACCELERATORS EF_CUDA_SM90 EF_CUDA_VIRTUAL_SM(EF_CUDA_SM90)"
	.elftype	@"ET_EXEC"


//--------------------- .nv.info                  --------------------------
	.section	.nv.info,"",@"SHT_CUDA_INFO"
	.align	4


	//----- nvinfo : EIATTR_REGCOUNT
	.align		4
        /*0000*/ 	.byte	0x04, 0x2f
        /*0002*/ 	.short	(.L_1 - .L_0)
	.align		4
.L_0:
        /*0004*/ 	.word	index@(triton_poi_fused_max_pool2d_with_indices_5)
        /*0008*/ 	.word	0x00000020


	//----- nvinfo : EIATTR_MIN_STACK_SIZE
	.align		4
.L_1:
        /*000c*/ 	.byte	0x04, 0x12
        /*000e*/ 	.short	(.L_3 - .L_2)
	.align		4
.L_2:
        /*0010*/ 	.word	index@(triton_poi_fused_max_pool2d_with_indices_5)
        /*0014*/ 	.word	0x00000000


	//----- nvinfo : EIATTR_FRAME_SIZE
	.align		4
.L_3:
        /*0018*/ 	.byte	0x04, 0x11
        /*001a*/ 	.short	(.L_5 - .L_4)
	.align		4
.L_4:
        /*001c*/ 	.word	index@(triton_poi_fused_max_pool2d_with_indices_5)
        /*0020*/ 	.word	0x00000000


	//----- nvinfo : EIATTR_MIN_STACK_SIZE
	.align		4
.L_5:
        /*0024*/ 	.byte	0x04, 0x12
        /*0026*/ 	.short	(.L_7 - .L_6)
	.align		4
.L_6:
        /*0028*/ 	.word	index@(triton_poi_fused_max_pool2d_with_indices_5)
        /*002c*/ 	.word	0x00000000
.L_7:


//--------------------- .nv.info.triton_poi_fused_max_pool2d_with_indices_5 --------------------------
	.section	.nv.info.triton_poi_fused_max_pool2d_with_indices_5,"",@"SHT_CUDA_INFO"
	.sectionflags	@""
	.align	4


	//----- nvinfo : EIATTR_CUDA_API_VERSION
	.align		4
        /*0000*/ 	.byte	0x04, 0x37
        /*0002*/ 	.short	(.L_9 - .L_8)
.L_8:
        /*0004*/ 	.word	0x0000007c


	//----- nvinfo : EIATTR_KPARAM_INFO
	.align		4
.L_9:
        /*0008*/ 	.byte	0x04, 0x17
        /*000a*/ 	.short	(.L_11 - .L_10)
.L_10:
        /*000c*/ 	.word	0x00000000
        /*0010*/ 	.short	0x0003
        /*0012*/ 	.short	0x0018
        /*0014*/ 	.byte	0x00, 0xf0, 0x11, 0x00


	//----- nvinfo : EIATTR_KPARAM_INFO
	.align		4
.L_11:
        /*0018*/ 	.byte	0x04, 0x17
        /*001a*/ 	.short	(.L_13 - .L_12)
.L_12:
        /*001c*/ 	.word	0x00000000
        /*0020*/ 	.short	0x0002
        /*0022*/ 	.short	0x0010
        /*0024*/ 	.byte	0x00, 0xf4, 0x21, 0x00


	//----- nvinfo : EIATTR_KPARAM_INFO
	.align		4
.L_13:
        /*0028*/ 	.byte	0x04, 0x17
        /*002a*/ 	.short	(.L_15 - .L_14)
.L_14:
        /*002c*/ 	.word	0x00000000
        /*0030*/ 	.short	0x0001
        /*0032*/ 	.short	0x0008
        /*0034*/ 	.byte	0x00, 0xf4, 0x21, 0x00


	//----- nvinfo : EIATTR_KPARAM_INFO
	.align		4
.L_15:
        /*0038*/ 	.byte	0x04, 0x17
        /*003a*/ 	.short	(.L_17 - .L_16)
.L_16:
        /*003c*/ 	.word	0x00000000
        /*0040*/ 	.short	0x0000
        /*0042*/ 	.short	0x0000
        /*0044*/ 	.byte	0x00, 0xf4, 0x21, 0x00


	//----- nvinfo : EIATTR_SPARSE_MMA_MASK
	.align		4
.L_17:
        /*0048*/ 	.byte	0x03, 0x50
        /*004a*/ 	.short	0x0000


	//----- nvinfo : EIATTR_MAXREG_COUNT
	.align		4
        /*004c*/ 	.byte	0x03, 0x1b
        /*004e*/ 	.short	0x00ff


	//----- nvinfo : EIATTR_EXIT_INSTR_OFFSETS
	.align		4
        /*0050*/ 	.byte	0x04, 0x1c
        /*0052*/ 	.short	(.L_19 - .L_18)


	//   ....[0]....
.L_18:
        /*0054*/ 	.word	0x00000b50


	//----- nvinfo : EIATTR_REQNTID
	.align		4
.L_19:
        /*0058*/ 	.byte	0x04, 0x10
        /*005a*/ 	.short	(.L_21 - .L_20)
.L_20:
        /*005c*/ 	.word	0x00000080
        /*0060*/ 	.word	0x00000001
        /*0064*/ 	.word	0x00000001


	//----- nvinfo : EIATTR_CBANK_PARAM_SIZE
	.align		4
.L_21:
        /*0068*/ 	.byte	0x03, 0x19
        /*006a*/ 	.short	0x001c


	//----- nvinfo : EIATTR_PARAM_CBANK
	.align		4
        /*006c*/ 	.byte	0x04, 0x0a
        /*006e*/ 	.short	(.L_23 - .L_22)
	.align		4
.L_22:
        /*0070*/ 	.word	index@(.nv.constant0.triton_poi_fused_max_pool2d_with_indices_5)
        /*0074*/ 	.short	0x0210
        /*0076*/ 	.short	0x001c


	//----- nvinfo : EIATTR_SW_WAR
	.align		4
.L_23:
        /*0078*/ 	.byte	0x04, 0x36
        /*007a*/ 	.short	(.L_25 - .L_24)
.L_24:
        /*007c*/ 	.word	0x00000008
.L_25:


//--------------------- .nv.callgraph             --------------------------
	.section	.nv.callgraph,"",@"SHT_CUDA_CALLGRAPH"
	.align	4
	.sectionentsize	8
	.align		4
        /*0000*/ 	.word	0x00000000
	.align		4
        /*0004*/ 	.word	0xffffffff
	.align		4
        /*0008*/ 	.word	0x00000000
	.align		4
        /*000c*/ 	.word	0xfffffffe
	.align		4
        /*0010*/ 	.word	0x00000000
	.align		4
        /*0014*/ 	.word	0xfffffffd
	.align		4
        /*0018*/ 	.word	0x00000000
	.align		4
        /*001c*/ 	.word	0xfffffffc


//--------------------- .text.triton_poi_fused_max_pool2d_with_indices_5 --------------------------
	.section	.text.triton_poi_fused_max_pool2d_with_indices_5,"ax",@progbits
	.sectionflags	@"SHF_BARRIERS=1"
	.align	128
        .global         triton_poi_fused_max_pool2d_with_indices_5
        .type           triton_poi_fused_max_pool2d_with_indices_5,@function
        .size           triton_poi_fused_max_pool2d_with_indices_5,(.L_x_1 - triton_poi_fused_max_pool2d_with_indices_5)
        .other          triton_poi_fused_max_pool2d_with_indices_5,@"STO_CUDA_ENTRY STV_DEFAULT"
triton_poi_fused_max_pool2d_with_indices_5:
.text.triton_poi_fused_max_pool2d_with_indices_5:
[----:B------:R-:W-:Y:S01]  /*0000*/  LDC R1, c[0x0][0x28] ;  /* 0x00000a00ff017b82 */ /* 0x000fe20000000800 */
[----:B------:R-:W1:Y:S07]  /*0010*/  S2R R2, SR_TID.X ;  /* 0x0000000000027919 */ /* 0x000e6e0000002100 */
[----:B------:R-:W2:Y:S01]  /*0020*/  LDC.64 R20, c[0x0][0x210] ;  /* 0x00008400ff147b82 */ /* 0x000ea20000000a00 */
[----:B------:R-:W-:Y:S01]  /*0030*/  ULDC.64 UR6, c[0x0][0x208] ;  /* 0x0000820000067ab9 */ /* 0x000fe20000000a00 */
[----:B------:R-:W3:Y:S01]  /*0040*/  S2R R4, SR_CTAID.X ;  /* 0x0000000000047919 */ /* 0x000ee20000002500 */
[----:B-1----:R-:W-:-:S02]  /*0050*/  IMAD.SHL.U32 R3, R2, 0x4, RZ ;  /* 0x0000000402037824 */ /* 0x002fc400078e00ff */
[----:B---3--:R-:W-:-:S03]  /*0060*/  IMAD.SHL.U32 R0, R4, 0x200, RZ ;  /* 0x0000020004007824 */ /* 0x008fc600078e00ff */
[----:B------:R-:W-:Y:S02]  /*0070*/  LOP3.LUT R5, R3, 0x1fc, RZ, 0xc0, !PT ;  /* 0x000001fc03057812 */ /* 0x000fe400078ec0ff */
[----:B------:R-:W-:Y:S02]  /*0080*/  SHF.R.S32.HI R4, RZ, 0x16, R4 ;  /* 0x00000016ff047819 */ /* 0x000fe40000011404 */
[----:B------:R-:W-:Y:S02]  /*0090*/  LOP3.LUT R11, R0, R5, RZ, 0xfc, !PT ;  /* 0x00000005000b7212 */ /* 0x000fe400078efcff */
[----:B------:R-:W-:Y:S02]  /*00a0*/  SGXT R3, R4, 0x1 ;  /* 0x000000010403781a */ /* 0x000fe40000000200 */
[----:B------:R-:W-:Y:S02]  /*00b0*/  LOP3.LUT R4, R0, 0x1, R5, 0xfe, !PT ;  /* 0x0000000100047812 */ /* 0x000fe400078efe05 */
[----:B------:R-:W-:-:S02]  /*00c0*/  SHF.R.S32.HI R6, RZ, 0x1f, R11 ;  /* 0x0000001fff067819 */ /* 0x000fc4000001140b */
[----:B------:R-:W-:Y:S02]  /*00d0*/  LEA.HI R7, R3, R4, RZ, 0x3 ;  /* 0x0000000403077211 */ /* 0x000fe400078f18ff */
[----:B------:R-:W-:Y:S02]  /*00e0*/  LEA.HI R6, R6, R11, RZ, 0x3 ;  /* 0x0000000b06067211 */ /* 0x000fe400078f18ff */
[----:B------:R-:W-:Y:S02]  /*00f0*/  LOP3.LUT R7, R7, 0x7ffffff8, RZ, 0xc0, !PT ;  /* 0x7ffffff807077812 */ /* 0x000fe400078ec0ff */
[----:B------:R-:W-:Y:S02]  /*0100*/  LOP3.LUT R8, R6, 0x7ffffff8, RZ, 0xc0, !PT ;  /* 0x7ffffff806087812 */ /* 0x000fe400078ec0ff */
[----:B------:R-:W-:Y:S01]  /*0110*/  SHF.R.S32.HI R19, RZ, 0x3, R6 ;  /* 0x00000003ff137819 */ /* 0x000fe20000011406 */
[----:B------:R-:W-:Y:S01]  /*0120*/  IMAD.IADD R7, R4, 0x1, -R7 ;  /* 0x0000000104077824 */ /* 0x000fe200078e0a07 */
[----:B------:R-:W-:Y:S01]  /*0130*/  LOP3.LUT R12, R0, 0x2, R5, 0xfe, !PT ;  /* 0x00000002000c7812 */ /* 0x000fe200078efe05 */
[----:B------:R-:W-:-:S02]  /*0140*/  IMAD.IADD R4, R11, 0x1, -R8 ;  /* 0x000000010b047824 */ /* 0x000fc400078e0a08 */
[----:B------:R-:W-:Y:S01]  /*0150*/  IMAD.SHL.U32 R10, R7, 0x2, RZ ;  /* 0x00000002070a7824 */ /* 0x000fe200078e00ff */
[----:B------:R-:W-:Y:S01]  /*0160*/  LEA.HI R13, R3, R12, RZ, 0x3 ;  /* 0x0000000c030d7211 */ /* 0x000fe200078f18ff */
[----:B------:R-:W-:Y:S02]  /*0170*/  IMAD.SHL.U32 R4, R4, 0x2, RZ ;  /* 0x0000000204047824 */ /* 0x000fe400078e00ff */
[C---:B------:R-:W-:Y:S02]  /*0180*/  IMAD R7, R19.reuse, 0x20, R10 ;  /* 0x0000002013077824 */ /* 0x040fe400078e020a */
[----:B------:R-:W-:Y:S02]  /*0190*/  IMAD R9, R19, 0x20, R4 ;  /* 0x0000002013097824 */ /* 0x000fe400078e0204 */
[----:B--2---:R-:W-:Y:S01]  /*01a0*/  IMAD.WIDE R6, R7, 0x4, R20 ;  /* 0x0000000407067825 */ /* 0x004fe200078e0214 */
[----:B------:R-:W-:-:S03]  /*01b0*/  LOP3.LUT R14, R0, 0x3, R5, 0xfe, !PT ;  /* 0x00000003000e7812 */ /* 0x000fc600078efe05 */
[----:B------:R-:W-:Y:S01]  /*01c0*/  IMAD.WIDE R8, R9, 0x4, R20 ;  /* 0x0000000409087825 */ /* 0x000fe200078e0214 */
[----:B------:R-:W2:Y:S01]  /*01d0*/  LDG.E.EL R26, desc[UR6][R6.64] ;  /* 0x00000006061a7981 */ /* 0x000ea2000c2e1900 */
[----:B------:R-:W-:Y:S02]  /*01e0*/  LOP3.LUT R15, R13, 0x7ffffff8, RZ, 0xc0, !PT ;  /* 0x7ffffff80d0f7812 */ /* 0x000fe400078ec0ff */
[----:B------:R-:W-:Y:S01]  /*01f0*/  IMAD.SHL.U32 R5, R19, 0x20, RZ ;  /* 0x0000002013057824 */ /* 0x000fe200078e00ff */
[----:B------:R1:W2:Y:S01]  /*0200*/  LDG.E.EL R27, desc[UR6][R6.64+0x4] ;  /* 0x00000406061b7981 */ /* 0x0002a2000c2e1900 */
[----:B------:R-:W-:Y:S02]  /*0210*/  LEA.HI R3, R3, R14, RZ, 0x3 ;  /* 0x0000000e03037211 */ /* 0x000fe400078f18ff */
[----:B------:R-:W-:Y:S01]  /*0220*/  VIADD R17, R5, 0x10 ;  /* 0x0000001005117836 */ /* 0x000fe20000000000 */
[----:B------:R-:W3:Y:S01]  /*0230*/  LDG.E.EL R13, desc[UR6][R8.64] ;  /* 0x00000006080d7981 */ /* 0x000ee2000c2e1900 */
[----:B------:R-:W-:-:S03]  /*0240*/  IMAD.IADD R12, R12, 0x1, -R15 ;  /* 0x000000010c0c7824 */ /* 0x000fc600078e0a0f */
[----:B------:R-:W3:Y:S01]  /*0250*/  LDG.E.EL R24, desc[UR6][R8.64+0x4] ;  /* 0x0000040608187981 */ /* 0x000ee2000c2e1900 */
[----:B------:R-:W-:Y:S01]  /*0260*/  LOP3.LUT R3, R3, 0x7ffffff8, RZ, 0xc0, !PT ;  /* 0x7ffffff803037812 */ /* 0x000fe200078ec0ff */
[--C-:B------:R-:W-:Y:S02]  /*0270*/  IMAD.IADD R15, R4, 0x1, R17.reuse ;  /* 0x00000001040f7824 */ /* 0x100fe400078e0211 */
[----:B------:R-:W-:Y:S02]  /*0280*/  IMAD.IADD R23, R10, 0x1, R17 ;  /* 0x000000010a177824 */ /* 0x000fe400078e0211 */
[----:B------:R-:W-:Y:S02]  /*0290*/  IMAD.SHL.U32 R12, R12, 0x2, RZ ;  /* 0x000000020c0c7824 */ /* 0x000fe400078e00ff */
[----:B------:R-:W-:Y:S02]  /*02a0*/  IMAD.IADD R3, R14, 0x1, -R3 ;  /* 0x000000010e037824 */ /* 0x000fe400078e0a03 */
[----:B-1----:R-:W-:-:S04]  /*02b0*/  IMAD.WIDE R6, R15, 0x4, R20 ;  /* 0x000000040f067825 */ /* 0x002fc800078e0214 */
[----:B------:R-:W-:-:S04]  /*02c0*/  IMAD.WIDE R22, R23, 0x4, R20 ;  /* 0x0000000417167825 */ /* 0x000fc800078e0214 */
[----:B------:R-:W-:Y:S01]  /*02d0*/  IMAD R25, R19, 0x20, R12 ;  /* 0x0000002013197824 */ /* 0x000fe200078e020c */
[----:B------:R-:W4:Y:S01]  /*02e0*/  LDG.E.EL R16, desc[UR6][R22.64] ;  /* 0x0000000616107981 */ /* 0x000f22000c2e1900 */
[----:B------:R-:W-:-:S03]  /*02f0*/  IMAD.SHL.U32 R15, R3, 0x2, RZ ;  /* 0x00000002030f7824 */ /* 0x000fc600078e00ff */
[----:B------:R1:W5:Y:S01]  /*0300*/  LDG.E.EL R3, desc[UR6][R6.64] ;  /* 0x0000000606037981 */ /* 0x000362000c2e1900 */
[----:B------:R-:W-:Y:S02]  /*0310*/  IMAD R29, R19, 0x20, R15 ;  /* 0x00000020131d7824 */ /* 0x000fe400078e020f */
[----:B01----:R-:W-:-:S05]  /*0320*/  IMAD.WIDE R6, R25, 0x4, R20 ;  /* 0x0000000419067825 */ /* 0x003fca00078e0214 */
[----:B------:R-:W5:Y:S04]  /*0330*/  LDG.E.EL R25, desc[UR6][R6.64] ;  /* 0x0000000606197981 */ /* 0x000f68000c2e1900 */
[----:B------:R0:W5:Y:S01]  /*0340*/  LDG.E.EL R14, desc[UR6][R6.64+0x4] ;  /* 0x00000406060e7981 */ /* 0x000162000c2e1900 */
[----:B------:R-:W-:-:S04]  /*0350*/  IMAD.WIDE R28, R29, 0x4, R20 ;  /* 0x000000041d1c7825 */ /* 0x000fc800078e0214 */
[----:B------:R-:W-:Y:S01]  /*0360*/  IMAD.IADD R18, R12, 0x1, R17 ;  /* 0x000000010c127824 */ /* 0x000fe200078e0211 */
[----:B------:R-:W5:Y:S03]  /*0370*/  LDG.E.EL R8, desc[UR6][R28.64] ;  /* 0x000000061c087981 */ /* 0x000f66000c2e1900 */
[----:B------:R-:W-:Y:S01]  /*0380*/  IMAD.WIDE R22, R18, 0x4, R20 ;  /* 0x0000000412167825 */ /* 0x000fe200078e0214 */
[----:B------:R-:W5:Y:S03]  /*0390*/  LDG.E.EL R9, desc[UR6][R28.64+0x4] ;  /* 0x000004061c097981 */ /* 0x000f66000c2e1900 */
[----:B------:R-:W-:Y:S02]  /*03a0*/  IMAD.IADD R18, R15, 0x1, R17 ;  /* 0x000000010f127824 */ /* 0x000fe400078e0211 */
[----:B------:R1:W5:Y:S02]  /*03b0*/  LDG.E.EL R17, desc[UR6][R22.64] ;  /* 0x0000000616117981 */ /* 0x000364000c2e1900 */
[----:B0-----:R-:W-:-:S05]  /*03c0*/  IMAD.WIDE R6, R18, 0x4, R20 ;  /* 0x0000000412067825 */ /* 0x001fca00078e0214 */
[----:B------:R0:W5:Y:S01]  /*03d0*/  LDG.E.EL R18, desc[UR6][R6.64] ;  /* 0x0000000606127981 */ /* 0x000162000c2e1900 */
[----:B-1----:R-:W-:-:S04]  /*03e0*/  VIADD R23, R5, 0x11 ;  /* 0x0000001105177836 */ /* 0x002fc80000000000 */
[--C-:B------:R-:W-:Y:S02]  /*03f0*/  IMAD.IADD R5, R4, 0x1, R23.reuse ;  /* 0x0000000104057824 */ /* 0x100fe400078e0217 */
[----:B------:R-:W-:Y:S02]  /*0400*/  IMAD.IADD R29, R10, 0x1, R23 ;  /* 0x000000010a1d7824 */ /* 0x000fe400078e0217 */
[----:B------:R-:W-:-:S04]  /*0410*/  IMAD.WIDE R4, R5, 0x4, R20 ;  /* 0x0000000405047825 */ /* 0x000fc800078e0214 */
[--C-:B0-----:R-:W-:Y:S02]  /*0420*/  IMAD.IADD R7, R12, 0x1, R23.reuse ;  /* 0x000000010c077824 */ /* 0x101fe400078e0217 */
[----:B------:R-:W-:Y:S01]  /*0430*/  IMAD.IADD R6, R15, 0x1, R23 ;  /* 0x000000010f067824 */ /* 0x000fe200078e0217 */
[----:B------:R-:W5:Y:S01]  /*0440*/  LDG.E.EL R4, desc[UR6][R4.64] ;  /* 0x0000000604047981 */ /* 0x000f62000c2e1900 */
[----:B------:R-:W-:-:S04]  /*0450*/  IMAD.WIDE R28, R29, 0x4, R20 ;  /* 0x000000041d1c7825 */ /* 0x000fc800078e0214 */
[----:B------:R-:W-:-:S04]  /*0460*/  IMAD.WIDE R22, R7, 0x4, R20 ;  /* 0x0000000407167825 */ /* 0x000fc800078e0214 */
[----:B------:R-:W-:Y:S01]  /*0470*/  IMAD.WIDE R20, R6, 0x4, R20 ;  /* 0x0000000406147825 */ /* 0x000fe200078e0214 */
[----:B------:R-:W5:Y:S04]  /*0480*/  LDG.E.EL R5, desc[UR6][R28.64] ;  /* 0x000000061c057981 */ /* 0x000f68000c2e1900 */
[----:B------:R-:W5:Y:S04]  /*0490*/  LDG.E.EL R6, desc[UR6][R22.64] ;  /* 0x0000000616067981 */ /* 0x000f68000c2e1900 */
[----:B------:R0:W5:Y:S01]  /*04a0*/  LDG.E.EL R7, desc[UR6][R20.64] ;  /* 0x0000000614077981 */ /* 0x000162000c2e1900 */
[----:B------:R-:W-:-:S02]  /*04b0*/  LEA.HI R19, R19, R19, RZ, 0x3 ;  /* 0x0000001313137211 */ /* 0x000fc400078f18ff */
[----:B0-----:R-:W-:-:S04]  /*04c0*/  SHF.R.S32.HI R20, RZ, 0x1f, R11 ;  /* 0x0000001fff147819 */ /* 0x001fc8000001140b */
[----:B------:R-:W-:-:S04]  /*04d0*/  LEA.HI R20, R20, R11, RZ, 0x3 ;  /* 0x0000000b14147211 */ /* 0x000fc800078f18ff */
[----:B------:R-:W-:Y:S02]  /*04e0*/  SHF.R.S32.HI R23, RZ, 0x3, R20 ;  /* 0x00000003ff177819 */ /* 0x000fe40000011414 */
[----:B------:R-:W-:Y:S01]  /*04f0*/  LOP3.LUT R20, R20, 0x7ffffff8, RZ, 0xc0, !PT ;  /* 0x7ffffff814147812 */ /* 0x000fe200078ec0ff */
[----:B------:R-:W0:Y:S01]  /*0500*/  S2UR UR5, SR_CgaCtaId ;  /* 0x00000000000579c3 */ /* 0x000e220000008800 */
[----:B------:R-:W-:Y:S02]  /*0510*/  UMOV UR4, 0x400 ;  /* 0x0000040000047882 */ /* 0x000fe40000000000 */
[----:B0-----:R-:W-:Y:S01]  /*0520*/  UPRMT UR4, UR5, 0x654, UR4 ;  /* 0x0000065405047896 */ /* 0x001fe20008000004 */
[----:B------:R-:W-:Y:S01]  /*0530*/  IMAD.SHL.U32 R2, R2, 0x2, RZ ;  /* 0x0000000202027824 */ /* 0x000fe200078e00ff */
[----:B--2---:R-:W-:Y:S02]  /*0540*/  FSETP.GT.AND P5, PT, R27, R26, PT ;  /* 0x0000001a1b00720b */ /* 0x004fe40003fa4000 */
[----:B---3--:R-:W-:-:S02]  /*0550*/  FSETP.GT.AND P3, PT, R24, R13, PT ;  /* 0x0000000d1800720b */ /* 0x008fc40003f64000 */
[----:B------:R-:W-:Y:S02]  /*0560*/  FSETP.NAN.AND P1, PT, R27, R27, PT ;  /* 0x0000001b1b00720b */ /* 0x000fe40003f28000 */
[----:B------:R-:W-:-:S07]  /*0570*/  FSETP.NAN.AND P0, PT, R24, R24, PT ;  /* 0x000000181800720b */ /* 0x000fce0003f08000 */
[----:B------:R-:W-:Y:S02]  /*0580*/  @!P5 FSEL R27, R27, R26, P1 ;  /* 0x0000001a1b1bd208 */ /* 0x000fe40000800000 */
[----:B------:R-:W-:Y:S02]  /*0590*/  @!P3 FSEL R24, R24, R13, P0 ;  /* 0x0000000d1818b208 */ /* 0x000fe40000000000 */
[-C--:B----4-:R-:W-:Y:S02]  /*05a0*/  FSETP.GEU.AND P2, PT, R27, R16.reuse, PT ;  /* 0x000000101b00720b */ /* 0x090fe40003f4e000 */
[-C--:B-----5:R-:W-:Y:S02]  /*05b0*/  FSETP.GEU.AND P0, PT, R24, R3.reuse, PT ;  /* 0x000000031800720b */ /* 0x0a0fe40003f0e000 */
[----:B------:R-:W-:Y:S02]  /*05c0*/  FSETP.NAN.AND P6, PT, R16, R16, PT ;  /* 0x000000101000720b */ /* 0x000fe40003fc8000 */
[----:B------:R-:W-:-:S07]  /*05d0*/  FSETP.NAN.AND P4, PT, R3, R3, PT ;  /* 0x000000030300720b */ /* 0x000fce0003f88000 */
[----:B------:R-:W-:Y:S02]  /*05e0*/  @P2 FSEL R16, R16, R27, P6 ;  /* 0x0000001b10102208 */ /* 0x000fe40003000000 */
[C---:B------:R-:W-:Y:S02]  /*05f0*/  FSETP.GT.AND P1, PT, R14.reuse, R25, PT ;  /* 0x000000190e00720b */ /* 0x040fe40003f24000 */
[----:B------:R-:W-:Y:S02]  /*0600*/  FSETP.NAN.AND P6, PT, R14, R14, PT ;  /* 0x0000000e0e00720b */ /* 0x000fe40003fc8000 */
[----:B------:R-:W-:Y:S02]  /*0610*/  @P0 FSEL R3, R3, R24, P4 ;  /* 0x0000001803030208 */ /* 0x000fe40002000000 */
[----:B------:R-:W-:-:S07]  /*0620*/  FSETP.GT.AND P4, PT, R9, R8, PT ;  /* 0x000000080900720b */ /* 0x000fce0003f84000 */
[----:B------:R-:W-:Y:S02]  /*0630*/  @!P1 FSEL R14, R14, R25, P6 ;  /* 0x000000190e0e9208 */ /* 0x000fe40003000000 */
[----:B------:R-:W-:Y:S02]  /*0640*/  SEL R13, RZ, 0x1, !P5 ;  /* 0x00000001ff0d7807 */ /* 0x000fe40006800000 */
[----:B------:R-:W-:Y:S02]  /*0650*/  FSETP.GEU.AND P5, PT, R14, R17, PT ;  /* 0x000000110e00720b */ /* 0x000fe40003fae000 */
[----:B------:R-:W-:-:S04]  /*0660*/  FSETP.NAN.AND P6, PT, R9, R9, PT ;  /* 0x000000090900720b */ /* 0x000fc80003fc8000 */
[----:B------:R-:W-:Y:S02]  /*0670*/  @!P4 FSEL R9, R9, R8, P6 ;  /* 0x000000080909c208 */ /* 0x000fe40003000000 */
[----:B------:R-:W-:Y:S02]  /*0680*/  SEL R8, RZ, 0x1, !P1 ;  /* 0x00000001ff087807 */ /* 0x000fe40004800000 */
[----:B------:R-:W-:Y:S02]  /*0690*/  FSETP.NAN.AND P1, PT, R17, R17, PT ;  /* 0x000000111100720b */ /* 0x000fe40003f28000 */
[----:B------:R-:W-:Y:S02]  /*06a0*/  FSETP.GEU.AND P6, PT, R9, R18, PT ;  /* 0x000000120900720b */ /* 0x000fe40003fce000 */
[----:B------:R-:W-:Y:S02]  /*06b0*/  @P5 FSEL R17, R17, R14, P1 ;  /* 0x0000000e11115208 */ /* 0x000fe40000800000 */
[----:B------:R-:W-:-:S02]  /*06c0*/  LOP3.LUT R14, R19, 0x7ffffff8, RZ, 0xc0, !PT ;  /* 0x7ffffff8130e7812 */ /* 0x000fc400078ec0ff */
[----:B------:R-:W0:Y:S01]  /*06d0*/  S2R R19, SR_TID.X ;  /* 0x0000000000137919 */ /* 0x000e220000002100 */
[----:B------:R-:W-:Y:S02]  /*06e0*/  FSETP.NAN.AND P1, PT, R18, R18, PT ;  /* 0x000000121200720b */ /* 0x000fe40003f28000 */
[----:B------:R-:W-:-:S04]  /*06f0*/  IMAD.IADD R23, R23, 0x1, -R14 ;  /* 0x0000000117177824 */ /* 0x000fc800078e0a0e */
[----:B------:R-:W-:Y:S01]  /*0700*/  @P6 FSEL R18, R18, R9, P1 ;  /* 0x0000000912126208 */ /* 0x000fe20000800000 */
[----:B------:R-:W-:Y:S02]  /*0710*/  IMAD.IADD R9, R11, 0x1, -R20 ;  /* 0x000000010b097824 */ /* 0x000fe400078e0a14 */
[----:B------:R-:W1:Y:S01]  /*0720*/  LDC.64 R20, c[0x0][0x218] ;  /* 0x00008600ff147b82 */ /* 0x000e620000000a00 */
[----:B------:R-:W-:Y:S02]  /*0730*/  SEL R14, RZ, 0x1, !P3 ;  /* 0x00000001ff0e7807 */ /* 0x000fe40005800000 */
[----:B------:R-:W-:Y:S02]  /*0740*/  SEL R22, RZ, 0x1, !P4 ;  /* 0x00000001ff167807 */ /* 0x000fe40006000000 */
[----:B------:R-:W-:Y:S02]  /*0750*/  SEL R14, R14, 0x2, P0 ;  /* 0x000000020e0e7807 */ /* 0x000fe40000000000 */
[----:B------:R-:W-:-:S02]  /*0760*/  FSETP.GEU.AND P4, PT, R3, R4, PT ;  /* 0x000000040300720b */ /* 0x000fc40003f8e000 */
[----:B------:R-:W-:Y:S01]  /*0770*/  SEL R8, R8, 0x2, P5 ;  /* 0x0000000208087807 */ /* 0x000fe20002800000 */
[----:B------:R-:W-:Y:S01]  /*0780*/  IMAD.SHL.U32 R9, R9, 0x2, RZ ;  /* 0x0000000209097824 */ /* 0x000fe200078e00ff */
[----:B------:R-:W-:Y:S02]  /*0790*/  SEL R13, R13, 0x2, P2 ;  /* 0x000000020d0d7807 */ /* 0x000fe40001000000 */
[----:B------:R-:W-:Y:S02]  /*07a0*/  FSETP.GEU.AND P5, PT, R16, R5, PT ;  /* 0x000000051000720b */ /* 0x000fe40003fae000 */
[----:B------:R-:W-:Y:S02]  /*07b0*/  FSETP.GEU.AND P0, PT, R17, R6, PT ;  /* 0x000000061100720b */ /* 0x000fe40003f0e000 */
[----:B------:R-:W-:Y:S02]  /*07c0*/  SEL R24, R14, 0x3, P4 ;  /* 0x000000030e187807 */ /* 0x000fe40002000000 */
[----:B------:R-:W-:-:S02]  /*07d0*/  SEL R22, R22, 0x2, P6 ;  /* 0x0000000216167807 */ /* 0x000fc40003000000 */
[----:B------:R-:W-:Y:S02]  /*07e0*/  FSETP.GEU.AND P1, PT, R18, R7, PT ;  /* 0x000000071200720b */ /* 0x000fe40003f2e000 */
[----:B------:R-:W-:Y:S02]  /*07f0*/  SEL R25, R13, 0x3, P5 ;  /* 0x000000030d197807 */ /* 0x000fe40002800000 */
[----:B------:R-:W-:Y:S02]  /*0800*/  SEL R13, R8, 0x3, P0 ;  /* 0x00000003080d7807 */ /* 0x000fe40000000000 */
[----:B------:R-:W-:Y:S02]  /*0810*/  LOP3.LUT R8, R9, 0x1, R24, 0xf8, !PT ;  /* 0x0000000109087812 */ /* 0x000fe400078ef818 */
[----:B------:R-:W-:Y:S02]  /*0820*/  SEL R22, R22, 0x3, P1 ;  /* 0x0000000316167807 */ /* 0x000fe40000800000 */
[----:B------:R-:W-:-:S02]  /*0830*/  SHF.R.U32.HI R24, RZ, 0x1, R24 ;  /* 0x00000001ff187819 */ /* 0x000fc40000011618 */
[----:B------:R-:W-:Y:S02]  /*0840*/  FSETP.NAN.AND P2, PT, R4, R4, PT ;  /* 0x000000040400720b */ /* 0x000fe40003f48000 */
[----:B------:R-:W-:Y:S01]  /*0850*/  LOP3.LUT R14, R22, R15, RZ, 0xfc, !PT ;  /* 0x0000000f160e7212 */ /* 0x000fe200078efcff */
[----:B------:R-:W-:Y:S01]  /*0860*/  IMAD R15, R23, 0x2, R24 ;  /* 0x00000002170f7824 */ /* 0x000fe200078e0218 */
[----:B------:R-:W-:Y:S02]  /*0870*/  SHF.R.S32.HI R9, RZ, 0x1f, R8 ;  /* 0x0000001fff097819 */ /* 0x000fe40000011408 */
[----:B------:R-:W-:Y:S02]  /*0880*/  SHF.R.U32.HI R28, RZ, 0x1, R25 ;  /* 0x00000001ff1c7819 */ /* 0x000fe40000011619 */
[----:B------:R-:W-:Y:S02]  /*0890*/  SHF.R.U32.HI R26, RZ, 0x1, R13 ;  /* 0x00000001ff1a7819 */ /* 0x000fe4000001160d */
[----:B------:R-:W-:Y:S01]  /*08a0*/  @P4 SEL R4, R4, R3, P2 ;  /* 0x0000000304044207 */ /* 0x000fe20001000000 */
[----:B0-----:R-:W-:Y:S01]  /*08b0*/  IMAD.SHL.U32 R3, R19, 0x4, RZ ;  /* 0x0000000413037824 */ /* 0x001fe200078e00ff */
[----:B------:R-:W-:-:S02]  /*08c0*/  LOP3.LUT R10, R25, R10, RZ, 0xfc, !PT ;  /* 0x0000000a190a7212 */ /* 0x000fc400078efcff */
[----:B------:R-:W-:Y:S02]  /*08d0*/  LOP3.LUT R12, R12, 0x1, R13, 0xf8, !PT ;  /* 0x000000010c0c7812 */ /* 0x000fe400078ef80d */
[----:B------:R-:W-:Y:S02]  /*08e0*/  SHF.R.U32.HI R22, RZ, 0x1, R22 ;  /* 0x00000001ff167819 */ /* 0x000fe40000011616 */
[----:B------:R-:W-:Y:S01]  /*08f0*/  FSETP.NAN.AND P3, PT, R5, R5, PT ;  /* 0x000000050500720b */ /* 0x000fe20003f68000 */
[----:B-1----:R-:W-:Y:S01]  /*0900*/  IMAD.WIDE R20, R11, 0x4, R20 ;  /* 0x000000040b147825 */ /* 0x002fe200078e0214 */
[----:B------:R-:W-:Y:S02]  /*0910*/  SHF.R.S32.HI R11, RZ, 0x1f, R10 ;  /* 0x0000001fff0b7819 */ /* 0x000fe4000001140a */
[----:B------:R-:W-:Y:S01]  /*0920*/  SHF.R.S32.HI R13, RZ, 0x1f, R12 ;  /* 0x0000001fff0d7819 */ /* 0x000fe2000001140c */
[----:B------:R-:W-:Y:S01]  /*0930*/  IMAD.WIDE R8, R15, 0x10, R8 ;  /* 0x000000100f087825 */ /* 0x000fe200078e0208 */
[----:B------:R-:W-:-:S02]  /*0940*/  SHF.R.S32.HI R15, RZ, 0x1f, R14 ;  /* 0x0000001fff0f7819 */ /* 0x000fc4000001140e */
[----:B------:R-:W-:Y:S01]  /*0950*/  @P5 SEL R5, R5, R16, P3 ;  /* 0x0000001005055207 */ /* 0x000fe20001800000 */
[----:B------:R-:W-:Y:S01]  /*0960*/  IMAD R27, R23, 0x2, R28 ;  /* 0x00000002171b7824 */ /* 0x000fe200078e021c */
[----:B------:R-:W-:Y:S01]  /*0970*/  LOP3.LUT R3, R3, 0x1fc, RZ, 0xc0, !PT ;  /* 0x000001fc03037812 */ /* 0x000fe200078ec0ff */
[C---:B------:R-:W-:Y:S01]  /*0980*/  IMAD R25, R23.reuse, 0x2, R26 ;  /* 0x0000000217197824 */ /* 0x040fe200078e021a */
[C---:B------:R-:W-:Y:S01]  /*0990*/  FSETP.NAN.AND P2, PT, R6.reuse, R6, PT ;  /* 0x000000060600720b */ /* 0x040fe20003f48000 */
[----:B------:R-:W-:Y:S01]  /*09a0*/  IMAD R23, R23, 0x2, R22 ;  /* 0x0000000217177824 */ /* 0x000fe200078e0216 */
[----:B------:R-:W-:Y:S01]  /*09b0*/  FSETP.NAN.AND P3, PT, R7, R7, PT ;  /* 0x000000070700720b */ /* 0x000fe20003f68000 */
[----:B------:R-:W-:Y:S01]  /*09c0*/  IMAD.WIDE R10, R27, 0x10, R10 ;  /* 0x000000101b0a7825 */ /* 0x000fe200078e020a */
[----:B------:R-:W-:Y:S02]  /*09d0*/  LEA R29, R3, UR4, 0x3 ;  /* 0x00000004031d7c11 */ /* 0x000fe4000f8e18ff */
[----:B------:R-:W-:Y:S01]  /*09e0*/  @P0 SEL R6, R6, R17, P2 ;  /* 0x0000001106060207 */ /* 0x000fe20001000000 */
[----:B------:R-:W-:Y:S01]  /*09f0*/  IMAD.WIDE R12, R25, 0x10, R12 ;  /* 0x00000010190c7825 */ /* 0x000fe200078e020c */
[----:B------:R-:W-:-:S03]  /*0a00*/  @P1 SEL R7, R7, R18, P3 ;  /* 0x0000001207071207 */ /* 0x000fc60001800000 */
[----:B------:R-:W-:Y:S01]  /*0a10*/  IMAD.WIDE R14, R23, 0x10, R14 ;  /* 0x00000010170e7825 */ /* 0x000fe200078e020e */
[----:B------:R0:W-:Y:S01]  /*0a20*/  STS.128 [R29], R8 ;  /* 0x000000081d007388 */ /* 0x0001e20000000c00 */
[----:B------:R-:W1:Y:S03]  /*0a30*/  LDC.64 R22, c[0x0][0x220] ;  /* 0x00008800ff167b82 */ /* 0x000e660000000a00 */
[----:B------:R-:W-:Y:S04]  /*0a40*/  STS.128 [R29+0x10], R12 ;  /* 0x0000100c1d007388 */ /* 0x000fe80000000c00 */
[----:B------:R-:W-:Y:S01]  /*0a50*/  STG.E.128 desc[UR6][R20.64], R4 ;  /* 0x0000000414007986 */ /* 0x000fe2000c101d06 */
[----:B------:R-:W-:-:S05]  /*0a60*/  IMAD.SHL.U32 R19, R19, 0x2, RZ ;  /* 0x0000000213137824 */ /* 0x000fca00078e00ff */
[----:B------:R-:W-:-:S04]  /*0a70*/  LOP3.LUT R19, R19, 0xfe, RZ, 0xc0, !PT ;  /* 0x000000fe13137812 */ /* 0x000fc800078ec0ff */
[----:B------:R-:W-:Y:S01]  /*0a80*/  LEA R28, R19, UR4, 0x3 ;  /* 0x00000004131c7c11 */ /* 0x000fe2000f8e18ff */
[----:B------:R-:W-:Y:S01]  /*0a90*/  BAR.SYNC.DEFER_BLOCKING 0x0 ;  /* 0x0000000000007b1d */ /* 0x000fe20000010000 */
[----:B------:R-:W-:-:S05]  /*0aa0*/  LOP3.LUT R3, R2, 0xfe, RZ, 0xc0, !PT ;  /* 0x000000fe02037812 */ /* 0x000fca00078ec0ff */
[----:B------:R-:W-:Y:S01]  /*0ab0*/  ULDC.64 UR4, c[0x0][0x220] ;  /* 0x0000880000047ab9 */ /* 0x000fe20000000a00 */
[----:B------:R-:W2:Y:S04]  /*0ac0*/  LDS.128 R24, [R28] ;  /* 0x000000001c187984 */ /* 0x000ea80000000c00 */
[----:B------:R-:W3:Y:S01]  /*0ad0*/  LDS.128 R16, [R28+0x800] ;  /* 0x000800001c107984 */ /* 0x000ee20000000c00 */
[----:B------:R-:W-:Y:S02]  /*0ae0*/  LOP3.LUT R3, R0, R3, RZ, 0xfc, !PT ;  /* 0x0000000300037212 */ /* 0x000fe400078efcff */
[----:B------:R-:W-:Y:S02]  /*0af0*/  SHF.R.S32.HI R0, RZ, 0x1f, R0 ;  /* 0x0000001fff007819 */ /* 0x000fe40000011400 */
[----:B0-----:R-:W-:-:S04]  /*0b00*/  LEA R8, P0, R3, UR4, 0x3 ;  /* 0x0000000403087c11 */ /* 0x001fc8000f8018ff */
[C---:B------:R-:W-:Y:S01]  /*0b10*/  LEA.HI.X R9, R3.reuse, UR5, R0, 0x3, P0 ;  /* 0x0000000503097c11 */ /* 0x040fe200080f1c00 */
[----:B-1----:R-:W-:-:S05]  /*0b20*/  IMAD.WIDE R2, R3, 0x8, R22 ;  /* 0x0000000803027825 */ /* 0x002fca00078e0216 */
[----:B--2---:R-:W-:Y:S04]  /*0b30*/  STG.E.128 desc[UR6][R2.64], R24 ;  /* 0x0000001802007986 */ /* 0x004fe8000c101d06 */
[----:B---3--:R-:W-:Y:S01]  /*0b40*/  STG.E.128 desc[UR6][R8.64+0x800], R16 ;  /* 0x0008001008007986 */ /* 0x008fe2000c101d06 */
[----:B------:R-:W-:Y:S05]  /*0b50*/  EXIT ;  /* 0x000000000000794d */ /* 0x000fea0003800000 */
.L_x_0:
[----:B------:R-:W-:-:S00]  /*0b60*/  BRA `(.L_x_0) ;  /* 0xfffffffc00fc7947 */ /* 0x000fc0000383ffff */
[----:B------:R-:W-:-:S00]  /*0b70*/  NOP ;  /* 0x0000000000007918 */ /* 0x000fc00000000000 */
        /* <DEDUP_REMOVED lines=8> */
.L_x_1:


//--------------------- .nv.shared.triton_poi_fused_max_pool2d_with_indices_5 --------------------------
	.section	.nv.shared.triton_poi_fused_max_pool2d_with_indices_5,"aw",@nobits
	.sectionflags	@""
	.align	16
	.zero		1024


//--------------------- .nv.constant0.triton_poi_fused_max_pool2d_with_indices_5 --------------------------
	.section	.nv.constant0.triton_poi_fused_max_pool2d_with_indices_5,"a",@progbits
	.sectionflags	@""
	.align	4
.nv.constant0.triton_poi_fused_max_pool2d_with_indices_5:
	.zero		556
